	.headerflags	@"EF_CUDA_TEXMODE_UNIFIED EF_CUDA_64BIT_ADDRESS EF_CUDA_ACCELERATORS EF_CUDA_SM90 EF_CUDA_VIRTUAL_SM(EF_CUDA_SM90)"
	.elftype	@"ET_EXEC"


//--------------------- .nv.info                  --------------------------
	.section	.nv.info,"",@"SHT_CUDA_INFO"
	.align	4


	//----- nvinfo : EIATTR_REGCOUNT
	.align		4
        /*0000*/ 	.byte	0x04, 0x2f
        /*0002*/ 	.short	(.L_3 - .L_2)
	.align		4
.L_2:
        /*0004*/ 	.word	index@(triton_poi_fused__native_batch_norm_legit_no_training_convolution_relu_12)
        /*0008*/ 	.word	0x00000016


	//----- nvinfo : EIATTR_MIN_STACK_SIZE
	.align		4
.L_3:
        /*000c*/ 	.byte	0x04, 0x12
        /*000e*/ 	.short	(.L_5 - .L_4)
	.align		4
.L_4:
        /*0010*/ 	.word	index@(triton_poi_fused__native_batch_norm_legit_no_training_convolution_relu_12)
        /*0014*/ 	.word	0x00000000


	//----- nvinfo : EIATTR_FRAME_SIZE
	.align		4
.L_5:
        /*0018*/ 	.byte	0x04, 0x11
        /*001a*/ 	.short	(.L_7 - .L_6)
	.align		4
.L_6:
        /*001c*/ 	.word	index@(triton_poi_fused__native_batch_norm_legit_no_training_convolution_relu_12)
        /*0020*/ 	.word	0x00000000


	//----- nvinfo : EIATTR_MIN_STACK_SIZE
	.align		4
.L_7:
        /*0024*/ 	.byte	0x04, 0x12
        /*0026*/ 	.short	(.L_9 - .L_8)
	.align		4
.L_8:
        /*0028*/ 	.word	index@(triton_poi_fused__native_batch_norm_legit_no_training_convolution_relu_12)
        /*002c*/ 	.word	0x00000000
.L_9:


//--------------------- .nv.info.triton_poi_fused__native_batch_norm_legit_no_training_convolution_relu_12 --------------------------
	.section	.nv.info.triton_poi_fused__native_batch_norm_legit_no_training_convolution_relu_12,"",@"SHT_CUDA_INFO"
	.sectionflags	@""
	.align	4


	//----- nvinfo : EIATTR_CUDA_API_VERSION
	.align		4
        /*0000*/ 	.byte	0x04, 0x37
        /*0002*/ 	.short	(.L_11 - .L_10)
.L_10:
        /*0004*/ 	.word	0x0000007c


	//----- nvinfo : EIATTR_KPARAM_INFO
	.align		4
.L_11:
        /*0008*/ 	.byte	0x04, 0x17
        /*000a*/ 	.short	(.L_13 - .L_12)
.L_12:
        /*000c*/ 	.word	0x00000000
        /*0010*/ 	.short	0x0007
        /*0012*/ 	.short	0x0038
        /*0014*/ 	.byte	0x00, 0xf0, 0x11, 0x00


	//----- nvinfo : EIATTR_KPARAM_INFO
	.align		4
.L_13:
        /*0018*/ 	.byte	0x04, 0x17
        /*001a*/ 	.short	(.L_15 - .L_14)
.L_14:
        /*001c*/ 	.word	0x00000000
        /*0020*/ 	.short	0x0006
        /*0022*/ 	.short	0x0030
        /*0024*/ 	.byte	0x00, 0xf4, 0x21, 0x00


	//----- nvinfo : EIATTR_KPARAM_INFO
	.align		4
.L_15:
        /*0028*/ 	.byte	0x04, 0x17
        /*002a*/ 	.short	(.L_17 - .L_16)
.L_16:
        /*002c*/ 	.word	0x00000000
        /*0030*/ 	.short	0x0005
        /*0032*/ 	.short	0x0028
        /*0034*/ 	.byte	0x00, 0xf4, 0x21, 0x00


	//----- nvinfo : EIATTR_KPARAM_INFO
	.align		4
.L_17:
        /*0038*/ 	.byte	0x04, 0x17
        /*003a*/ 	.short	(.L_19 - .L_18)
.L_18:
        /*003c*/ 	.word	0x00000000
        /*0040*/ 	.short	0x0004
        /*0042*/ 	.short	0x0020
        /*0044*/ 	.byte	0x00, 0xf4, 0x21, 0x00


	//----- nvinfo : EIATTR_KPARAM_INFO
	.align		4
.L_19:
        /*0048*/ 	.byte	0x04, 0x17
        /*004a*/ 	.short	(.L_21 - .L_20)
.L_20:
        /*004c*/ 	.word	0x00000000
        /*0050*/ 	.short	0x0003
        /*0052*/ 	.short	0x0018
        /*0054*/ 	.byte	0x00, 0xf4, 0x21, 0x00


	//----- nvinfo : EIATTR_KPARAM_INFO
	.align		4
.L_21:
        /*0058*/ 	.byte	0x04, 0x17
        /*005a*/ 	.short	(.L_23 - .L_22)
.L_22:
        /*005c*/ 	.word	0x00000000
        /*0060*/ 	.short	0x0002
        /*0062*/ 	.short	0x0010
        /*0064*/ 	.byte	0x00, 0xf4, 0x21, 0x00


	//----- nvinfo : EIATTR_KPARAM_INFO
	.align		4
.L_23:
        /*0068*/ 	.byte	0x04, 0x17
        /*006a*/ 	.short	(.L_25 - .L_24)
.L_24:
        /*006c*/ 	.word	0x00000000
        /*0070*/ 	.short	0x0001
        /*0072*/ 	.short	0x0008
        /*0074*/ 	.byte	0x00, 0xf4, 0x21, 0x00


	//----- nvinfo : EIATTR_KPARAM_INFO
	.align		4
.L_25:
        /*0078*/ 	.byte	0x04, 0x17
        /*007a*/ 	.short	(.L_27 - .L_26)
.L_26:
        /*007c*/ 	.word	0x00000000
        /*0080*/ 	.short	0x0000
        /*0082*/ 	.short	0x0000
        /*0084*/ 	.byte	0x00, 0xf4, 0x21, 0x00


	//----- nvinfo : EIATTR_SPARSE_MMA_MASK
	.align		4
.L_27:
        /*0088*/ 	.byte	0x03, 0x50
        /*008a*/ 	.short	0x0000


	//----- nvinfo : EIATTR_MAXREG_COUNT
	.align		4
        /*008c*/ 	.byte	0x03, 0x1b
        /*008e*/ 	.short	0x00ff


	//----- nvinfo : EIATTR_EXIT_INSTR_OFFSETS
	.align		4
        /*0090*/ 	.byte	0x04, 0x1c
        /*0092*/ 	.short	(.L_29 - .L_28)


	//   ....[0]....
.L_28:
        /*0094*/ 	.word	0x00000430


	//----- nvinfo : EIATTR_REQNTID
	.align		4
.L_29:
        /*0098*/ 	.byte	0x04, 0x10
        /*009a*/ 	.short	(.L_31 - .L_30)
.L_30:
        /*009c*/ 	.word	0x00000080
        /*00a0*/ 	.word	0x00000001
        /*00a4*/ 	.word	0x00000001


	//----- nvinfo : EIATTR_CBANK_PARAM_SIZE
	.align		4
.L_31:
        /*00a8*/ 	.byte	0x03, 0x19
        /*00aa*/ 	.short	0x003c


	//----- nvinfo : EIATTR_PARAM_CBANK
	.align		4
        /*00ac*/ 	.byte	0x04, 0x0a
        /*00ae*/ 	.short	(.L_33 - .L_32)
	.align		4
.L_32:
        /*00b0*/ 	.word	index@(.nv.constant0.triton_poi_fused__native_batch_norm_legit_no_training_convolution_relu_12)
        /*00b4*/ 	.short	0x0210
        /*00b6*/ 	.short	0x003c


	//----- nvinfo : EIATTR_SW_WAR
	.align		4
.L_33:
        /*00b8*/ 	.byte	0x04, 0x36
        /*00ba*/ 	.short	(.L_35 - .L_34)
.L_34:
        /*00bc*/ 	.word	0x00000008
.L_35:


//--------------------- .nv.callgraph             --------------------------
	.section	.nv.callgraph,"",@"SHT_CUDA_CALLGRAPH"
	.align	4
	.sectionentsize	8
	.align		4
        /*0000*/ 	.word	0x00000000
	.align		4
        /*0004*/ 	.word	0xffffffff
	.align		4
        /*0008*/ 	.word	0x00000000
	.align		4
        /*000c*/ 	.word	0xfffffffe
	.align		4
        /*0010*/ 	.word	0x00000000
	.align		4
        /*0014*/ 	.word	0xfffffffd
	.align		4
        /*0018*/ 	.word	0x00000000
	.align		4
        /*001c*/ 	.word	0xfffffffc


//--------------------- .nv.constant4             --------------------------
	.section	.nv.constant4,"a",@progbits
	.align	8
	.align		8
.nv.constant4:
        /*0000*/ 	.dword	_$_str
	.align		8
        /*0008*/ 	.dword	_$_str_$_2


//--------------------- .text.triton_poi_fused__native_batch_norm_legit_no_training_convolution_relu_12 --------------------------
	.section	.text.triton_poi_fused__native_batch_norm_legit_no_training_convolution_relu_12,"ax",@progbits
	.align	128
        .global         triton_poi_fused__native_batch_norm_legit_no_training_convolution_relu_12
        .type           triton_poi_fused__native_batch_norm_legit_no_training_convolution_relu_12,@function
        .size           triton_poi_fused__native_batch_norm_legit_no_training_convolution_relu_12,(.L_x_1 - triton_poi_fused__native_batch_norm_legit_no_training_convolution_relu_12)
        .other          triton_poi_fused__native_batch_norm_legit_no_training_convolution_relu_12,@"STO_CUDA_ENTRY STV_DEFAULT"
triton_poi_fused__native_batch_norm_legit_no_training_convolution_relu_12:
.text.triton_poi_fused__native_batch_norm_legit_no_training_convolution_relu_12:
[----:B------:R-:W-:Y:S01]  /*0000*/  LDC R1, c[0x0][0x28] ;  /* 0x00000a00ff017b82 */ /* 0x000fe20000000800 */
[----:B------:R-:W1:Y:S07]  /*0010*/  S2R R0, SR_TID.X ;  /* 0x0000000000007919 */ /* 0x000e6e0000002100 */
[----:B------:R-:W2:Y:S01]  /*0020*/  LDC.64 R6, c[0x0][0x228] ;  /* 0x00008a00ff067b82 */ /* 0x000ea20000000a00 */
[----:B------:R-:W-:Y:S01]  /*0030*/  ULDC.64 UR4, c[0x0][0x208] ;  /* 0x0000820000047ab9 */ /* 0x000fe20000000a00 */
[----:B------:R-:W3:Y:S06]  /*0040*/  S2R R5, SR_CTAID.X ;  /* 0x0000000000057919 */ /* 0x000eec0000002500 */
[----:B------:R-:W4:Y:S08]  /*0050*/  LDC.64 R12, c[0x0][0x218] ;  /* 0x00008600ff0c7b82 */ /* 0x000f300000000a00 */
[----:B------:R-:W5:Y:S08]  /*0060*/  LDC.64 R14, c[0x0][0x220] ;  /* 0x00008800ff0e7b82 */ /* 0x000f700000000a00 */
[----:B------:R-:W5:Y:S01]  /*0070*/  LDC.64 R10, c[0x0][0x238] ;  /* 0x00008e00ff0a7b82 */ /* 0x000f620000000a00 */
[----:B-1----:R-:W-:-:S07]  /*0080*/  SHF.L.U32 R0, R0, 0x1, RZ ;  /* 0x0000000100007819 */ /* 0x002fce00000006ff */
[----:B------:R-:W1:Y:S01]  /*0090*/  LDC.64 R16, c[0x0][0x230] ;  /* 0x00008c00ff107b82 */ /* 0x000e620000000a00 */
[----:B---3--:R-:W-:Y:S02]  /*00a0*/  SHF.R.S32.HI R3, RZ, 0x17, R5 ;  /* 0x00000017ff037819 */ /* 0x008fe40000011405 */
[----:B------:R-:W-:Y:S02]  /*00b0*/  LOP3.LUT R0, R0, 0xfe, RZ, 0xc0, !PT ;  /* 0x000000fe00007812 */ /* 0x000fe400078ec0ff */
[----:B------:R-:W-:Y:S02]  /*00c0*/  SGXT R3, R3, 0x1 ;  /* 0x000000010303781a */ /* 0x000fe40000000200 */
[----:B------:R-:W-:-:S04]  /*00d0*/  LEA R0, R5, R0, 0x8 ;  /* 0x0000000005007211 */ /* 0x000fc800078e40ff */
[----:B------:R-:W-:-:S04]  /*00e0*/  LEA.HI R3, R3, R0, RZ, 0x7 ;  /* 0x0000000003037211 */ /* 0x000fc800078f38ff */
[----:B------:R-:W-:-:S04]  /*00f0*/  LOP3.LUT R3, R3, 0xffffff80, RZ, 0xc0, !PT ;  /* 0xffffff8003037812 */ /* 0x000fc800078ec0ff */
[----:B------:R-:W-:Y:S02]  /*0100*/  IADD3 R8, R0, -R3, RZ ;  /* 0x8000000300087210 */ /* 0x000fe40007ffe0ff */
[----:B------:R-:W3:Y:S03]  /*0110*/  LDC.64 R2, c[0x0][0x210] ;  /* 0x00008400ff027b82 */ /* 0x000ee60000000a00 */
[----:B--2---:R-:W-:-:S06]  /*0120*/  IMAD.WIDE R6, R8, 0x4, R6 ;  /* 0x0000000408067825 */ /* 0x004fcc00078e0206 */
[----:B------:R-:W2:Y:S01]  /*0130*/  LDG.E.EL.64 R6, desc[UR4][R6.64] ;  /* 0x0000000406067981 */ /* 0x000ea2000c2e1b00 */
[----:B----4-:R-:W-:-:S04]  /*0140*/  IMAD.WIDE R12, R8, 0x4, R12 ;  /* 0x00000004080c7825 */ /* 0x010fc800078e020c */
[C---:B-----5:R-:W-:Y:S02]  /*0150*/  IMAD.WIDE R14, R8.reuse, 0x4, R14 ;  /* 0x00000004080e7825 */ /* 0x060fe400078e020e */
[----:B------:R-:W4:Y:S02]  /*0160*/  LDG.E.EL.64 R12, desc[UR4][R12.64] ;  /* 0x000000040c0c7981 */ /* 0x000f24000c2e1b00 */
[----:B0-----:R-:W-:Y:S02]  /*0170*/  IMAD.WIDE R10, R8, 0x4, R10 ;  /* 0x00000004080a7825 */ /* 0x001fe400078e020a */
[----:B------:R-:W5:Y:S02]  /*0180*/  LDG.E.EL.64 R14, desc[UR4][R14.64] ;  /* 0x000000040e0e7981 */ /* 0x000f64000c2e1b00 */
[----:B---3--:R-:W-:Y:S02]  /*0190*/  IMAD.WIDE R2, R0, 0x4, R2 ;  /* 0x0000000400027825 */ /* 0x008fe400078e0202 */
[----:B------:R-:W3:Y:S04]  /*01a0*/  LDG.E.EL.64 R10, desc[UR4][R10.64] ;  /* 0x000000040a0a7981 */ /* 0x000ee8000c2e1b00 */
[----:B------:R-:W4:Y:S01]  /*01b0*/  LDG.E.64 R4, desc[UR4][R2.64] ;  /* 0x0000000402047981 */ /* 0x000f22000c1e1b00 */
[----:B-1----:R-:W-:-:S05]  /*01c0*/  IMAD.WIDE R16, R8, 0x4, R16 ;  /* 0x0000000408107825 */ /* 0x002fca00078e0210 */
[----:B------:R0:W3:Y:S02]  /*01d0*/  LDG.E.EL.64 R8, desc[UR4][R16.64] ;  /* 0x0000000410087981 */ /* 0x0000e4000c2e1b00 */
[----:B0-----:R-:W-:Y:S01]  /*01e0*/  HFMA2.MMA R16, -RZ, RZ, 1.625, 0 ;  /* 0x3e800000ff107435 */ /* 0x001fe200000001ff */
[----:B--2---:R-:W-:Y:S01]  /*01f0*/  FADD R6, R6, 9.9999997473787516356e-06 ;  /* 0x3727c5ac06067421 */ /* 0x004fe20000000000 */
[----:B------:R-:W-:-:S03]  /*0200*/  FADD R7, R7, 9.9999997473787516356e-06 ;  /* 0x3727c5ac07077421 */ /* 0x000fc60000000000 */
[----:B------:R-:W0:Y:S08]  /*0210*/  MUFU.SQRT R18, R6 ;  /* 0x0000000600127308 */ /* 0x000e300000002000 */
[----:B------:R1:W2:Y:S01]  /*0220*/  MUFU.SQRT R19, R7 ;  /* 0x0000000700137308 */ /* 0x0002a20000002000 */
[C---:B0-----:R-:W-:Y:S02]  /*0230*/  FSETP.GT.AND P0, PT, R18.reuse, 8.50705917302346158658e+37, PT ;  /* 0x7e8000001200780b */ /* 0x041fe40003f04000 */
[----:B------:R-:W-:Y:S01]  /*0240*/  FSETP.GEU.AND P2, PT, R18, 1.175494350822287508e-38, PT ;  /* 0x008000001200780b */ /* 0x000fe20003f4e000 */
[----:B-1----:R-:W0:Y:S01]  /*0250*/  LDC.64 R6, c[0x0][0x240] ;  /* 0x00009000ff067b82 */ /* 0x002e220000000a00 */
[----:B--2---:R-:W-:-:S02]  /*0260*/  FSETP.GT.AND P1, PT, R19, 8.50705917302346158658e+37, PT ;  /* 0x7e8000001300780b */ /* 0x004fc40003f24000 */
[----:B------:R-:W-:-:S07]  /*0270*/  FSETP.GEU.AND P3, PT, R19, 1.175494350822287508e-38, PT ;  /* 0x008000001300780b */ /* 0x000fce0003f6e000 */
[----:B------:R-:W-:-:S04]  /*0280*/  @P0 FMUL R18, R18, 0.25 ;  /* 0x3e80000012120820 */ /* 0x000fc80000400000 */
[----:B------:R-:W-:Y:S01]  /*0290*/  @!P2 FMUL R18, R18, 16777216 ;  /* 0x4b8000001212a820 */ /* 0x000fe20000400000 */
[----:B------:R-:W-:-:S04]  /*02a0*/  @P1 FMUL R19, R19, 0.25 ;  /* 0x3e80000013131820 */ /* 0x000fc80000400000 */
[----:B------:R-:W-:Y:S01]  /*02b0*/  @!P3 FMUL R19, R19, 16777216 ;  /* 0x4b8000001313b820 */ /* 0x000fe20000400000 */
[----:B------:R-:W1:Y:S01]  /*02c0*/  MUFU.RCP R18, R18 ;  /* 0x0000001200127308 */ /* 0x000e620000001000 */
[----:B------:R-:W-:-:S07]  /*02d0*/  FSEL R17, R16, 1, P0 ;  /* 0x3f80000010117808 */ /* 0x000fce0000000000 */
[----:B------:R-:W2:Y:S01]  /*02e0*/  MUFU.RCP R19, R19 ;  /* 0x0000001300137308 */ /* 0x000ea20000001000 */
[----:B------:R-:W-:Y:S01]  /*02f0*/  FSEL R16, R16, 1, P1 ;  /* 0x3f80000010107808 */ /* 0x000fe20000800000 */
[----:B------:R-:W-:Y:S01]  /*0300*/  @!P2 FMUL R17, R17, 16777216 ;  /* 0x4b8000001111a820 */ /* 0x000fe20000400000 */
[----:B----4-:R-:W-:Y:S01]  /*0310*/  FADD R4, R4, R12 ;  /* 0x0000000c04047221 */ /* 0x010fe20000000000 */
[----:B------:R-:W-:Y:S02]  /*0320*/  FADD R5, R5, R13 ;  /* 0x0000000d05057221 */ /* 0x000fe40000000000 */
[----:B------:R-:W-:Y:S01]  /*0330*/  @!P3 FMUL R16, R16, 16777216 ;  /* 0x4b8000001010b820 */ /* 0x000fe20000400000 */
[----:B-1----:R-:W-:Y:S01]  /*0340*/  FMUL R17, R18, R17 ;  /* 0x0000001112117220 */ /* 0x002fe20000400000 */
[----:B-----5:R-:W-:Y:S01]  /*0350*/  FADD R14, -R14, R4 ;  /* 0x000000040e0e7221 */ /* 0x020fe20000000100 */
[----:B------:R-:W-:Y:S01]  /*0360*/  FADD R15, -R15, R5 ;  /* 0x000000050f0f7221 */ /* 0x000fe20000000100 */
[----:B--2---:R-:W-:-:S02]  /*0370*/  FMUL R16, R19, R16 ;  /* 0x0000001013107220 */ /* 0x004fc40000400000 */
[----:B------:R-:W-:Y:S02]  /*0380*/  FMUL R17, R14, R17 ;  /* 0x000000110e117220 */ /* 0x000fe40000400000 */
[----:B------:R-:W-:Y:S02]  /*0390*/  FMUL R16, R15, R16 ;  /* 0x000000100f107220 */ /* 0x000fe40000400000 */
[----:B---3--:R-:W-:Y:S02]  /*03a0*/  FFMA R8, R8, R17, R10 ;  /* 0x0000001108087223 */ /* 0x008fe4000000000a */
[----:B------:R-:W-:-:S03]  /*03b0*/  FFMA R9, R9, R16, R11 ;  /* 0x0000001009097223 */ /* 0x000fc6000000000b */
[----:B------:R-:W-:Y:S02]  /*03c0*/  FSETP.GEU.AND P0, PT, R8, RZ, PT ;  /* 0x000000ff0800720b */ /* 0x000fe40003f0e000 */
[C---:B------:R-:W-:Y:S01]  /*03d0*/  FSETP.GEU.AND P1, PT, R9.reuse, RZ, PT ;  /* 0x000000ff0900720b */ /* 0x040fe20003f2e000 */
[----:B0-----:R-:W-:Y:S01]  /*03e0*/  IMAD.WIDE R6, R0, 0x4, R6 ;  /* 0x0000000400067825 */ /* 0x001fe200078e0206 */
[----:B------:R-:W-:Y:S02]  /*03f0*/  FSEL R8, R8, RZ, P0 ;  /* 0x000000ff08087208 */ /* 0x000fe40000000000 */
[----:B------:R-:W-:Y:S01]  /*0400*/  FSEL R9, R9, RZ, P1 ;  /* 0x000000ff09097208 */ /* 0x000fe20000800000 */
[----:B------:R-:W-:Y:S04]  /*0410*/  STG.E.64 desc[UR4][R2.64], R4 ;  /* 0x0000000402007986 */ /* 0x000fe8000c101b04 */
[----:B------:R-:W-:Y:S01]  /*0420*/  STG.E.64 desc[UR4][R6.64], R8 ;  /* 0x0000000806007986 */ /* 0x000fe2000c101b04 */
[----:B------:R-:W-:Y:S05]  /*0430*/  EXIT ;  /* 0x000000000000794d */ /* 0x000fea0003800000 */
.L_x_0:
[----:B------:R-:W-:-:S00]  /*0440*/  BRA `(.L_x_0) ;  /* 0xfffffffc00fc7947 */ /* 0x000fc0000383ffff */
[----:B------:R-:W-:-:S00]  /*0450*/  NOP ;  /* 0x0000000000007918 */ /* 0x000fc00000000000 */
        /* <DEDUP_REMOVED lines=10> */
.L_x_1:


//--------------------- .nv.global.init           --------------------------
	.section	.nv.global.init,"aw",@progbits
.nv.global.init:
	.type		_$_str,@object
	.size		_$_str,(_$_str_$_2 - _$_str)
_$_str:
        /*0000*/ 	.byte	0x5f, 0x5f, 0x43, 0x55, 0x44, 0x41, 0x5f, 0x46, 0x54, 0x5a, 0x00
	.type		_$_str_$_2,@object
	.size		_$_str_$_2,(.L_1 - _$_str_$_2)
_$_str_$_2:
        /*000b*/ 	.byte	0x5f, 0x5f, 0x43, 0x55, 0x44, 0x41, 0x5f, 0x50, 0x52, 0x45, 0x43, 0x5f, 0x53, 0x51, 0x52, 0x54
        /*001b*/ 	.byte	0x00
.L_1:


//--------------------- .nv.constant0.triton_poi_fused__native_batch_norm_legit_no_training_convolution_relu_12 --------------------------
	.section	.nv.constant0.triton_poi_fused__native_batch_norm_legit_no_training_convolution_relu_12,"a",@progbits
	.sectionflags	@""
	.align	4
.nv.constant0.triton_poi_fused__native_batch_norm_legit_no_training_convolution_relu_12:
	.zero		588
